//
// Generated by NVIDIA NVVM Compiler
//
// Compiler Build ID: CL-36424714
// Cuda compilation tools, release 13.0, V13.0.88
// Based on NVVM 20.0.0
//

.version 9.0
.target sm_100
.address_size 64

	// .globl	_Z6cphasePfj

.visible .entry _Z6cphasePfj(
	.param .u64 .ptr .align 1 _Z6cphasePfj_param_0,
	.param .u32 _Z6cphasePfj_param_1
)
{
	.reg .pred 	%p<3>;
	.reg .b32 	%r<13>;
	.reg .b32 	%f<3>;
	.reg .b64 	%rd<5>;

	ld.param.u64 	%rd1, [_Z6cphasePfj_param_0];
	mov.u32 	%r1, %tid.x;
	mov.u32 	%r2, %tid.y;
	xor.b32  	%r3, %r1, %r2;
	and.b32  	%r4, %r3, 1;
	setp.eq.b32 	%p1, %r4, 1;
	not.pred 	%p2, %p1;
	@%p2 bra 	$L__BB0_2;
	mov.u32 	%r5, %ctaid.y;
	shl.b32 	%r6, %r5, 5;
	mov.u32 	%r7, %ctaid.x;
	cvta.to.global.u64 	%rd2, %rd1;
	shl.b32 	%r8, %r7, 15;
	shl.b32 	%r9, %r1, 10;
	or.b32  	%r10, %r9, %r2;
	add.s32 	%r11, %r10, %r8;
	add.s32 	%r12, %r11, %r6;
	mul.wide.s32 	%rd3, %r12, 4;
	add.s64 	%rd4, %rd2, %rd3;
	ld.global.f32 	%f1, [%rd4];
	neg.f32 	%f2, %f1;
	st.global.f32 	[%rd4], %f2;
$L__BB0_2:
	ret;

}
	// .globl	_Z8hadamardPfjf
.visible .entry _Z8hadamardPfjf(
	.param .u64 .ptr .align 1 _Z8hadamardPfjf_param_0,
	.param .u32 _Z8hadamardPfjf_param_1,
	.param .f32 _Z8hadamardPfjf_param_2
)
{
	.reg .pred 	%p<3>;
	.reg .b32 	%r<24>;
	.reg .b32 	%f<33>;
	.reg .b64 	%rd<15>;

	ld.param.u64 	%rd1, [_Z8hadamardPfjf_param_0];
	ld.param.u32 	%r3, [_Z8hadamardPfjf_param_1];
	ld.param.f32 	%f1, [_Z8hadamardPfjf_param_2];
	mov.u32 	%r4, %ctaid.x;
	shl.b32 	%r5, %r4, 5;
	mov.u32 	%r6, %tid.x;
	add.s32 	%r1, %r5, %r6;
	mov.u32 	%r7, %ctaid.y;
	shl.b32 	%r8, %r7, 5;
	mov.u32 	%r9, %tid.y;
	add.s32 	%r2, %r8, %r9;
	setp.gt.s32 	%p1, %r1, %r2;
	@%p1 bra 	$L__BB1_3;
	or.b32  	%r10, %r1, %r2;
	and.b32  	%r11, %r3, %r10;
	setp.ne.s32 	%p2, %r11, 0;
	@%p2 bra 	$L__BB1_3;
	cvta.to.global.u64 	%rd2, %rd1;
	shl.b32 	%r12, %r1, 10;
	add.s32 	%r13, %r12, %r2;
	mul.wide.s32 	%rd3, %r13, 4;
	add.s64 	%rd4, %rd2, %rd3;
	shl.b32 	%r14, %r2, 10;
	add.s32 	%r15, %r14, %r1;
	mul.wide.s32 	%rd5, %r15, 4;
	add.s64 	%rd6, %rd2, %rd5;
	or.b32  	%r16, %r3, %r2;
	add.s32 	%r17, %r12, %r16;
	mul.wide.u32 	%rd7, %r17, 4;
	add.s64 	%rd8, %rd2, %rd7;
	shl.b32 	%r18, %r16, 10;
	add.s32 	%r19, %r18, %r1;
	mul.wide.u32 	%rd9, %r19, 4;
	add.s64 	%rd10, %rd2, %rd9;
	or.b32  	%r20, %r3, %r1;
	shl.b32 	%r21, %r20, 10;
	add.s32 	%r22, %r21, %r16;
	mul.wide.u32 	%rd11, %r22, 4;
	add.s64 	%rd12, %rd2, %rd11;
	add.s32 	%r23, %r18, %r20;
	mul.wide.u32 	%rd13, %r23, 4;
	add.s64 	%rd14, %rd2, %rd13;
	ld.global.f32 	%f2, [%rd4];
	ld.global.f32 	%f3, [%rd12];
	add.f32 	%f4, %f2, %f3;
	ld.global.f32 	%f5, [%rd8];
	fma.rn.f32 	%f6, %f5, 0f40000000, %f4;
	ld.global.f32 	%f7, [%rd6];
	ld.global.f32 	%f8, [%rd14];
	add.f32 	%f9, %f7, %f8;
	mul.f32 	%f10, %f1, %f6;
	st.global.f32 	[%rd4], %f10;
	mul.f32 	%f11, %f1, %f9;
	st.global.f32 	[%rd6], %f11;
	ld.global.f32 	%f12, [%rd4];
	ld.global.f32 	%f13, [%rd12];
	sub.f32 	%f14, %f12, %f13;
	ld.global.f32 	%f15, [%rd14];
	sub.f32 	%f16, %f11, %f15;
	ld.global.f32 	%f17, [%rd10];
	add.f32 	%f18, %f17, %f17;
	sub.f32 	%f19, %f16, %f18;
	mul.f32 	%f20, %f1, %f14;
	st.global.f32 	[%rd8], %f20;
	mul.f32 	%f21, %f1, %f19;
	st.global.f32 	[%rd10], %f21;
	ld.global.f32 	%f22, [%rd4];
	ld.global.f32 	%f23, [%rd12];
	add.f32 	%f24, %f22, %f23;
	ld.global.f32 	%f25, [%rd8];
	add.f32 	%f26, %f25, %f25;
	sub.f32 	%f27, %f24, %f26;
	ld.global.f32 	%f28, [%rd6];
	ld.global.f32 	%f29, [%rd14];
	add.f32 	%f30, %f28, %f29;
	mul.f32 	%f31, %f1, %f27;
	st.global.f32 	[%rd12], %f31;
	mul.f32 	%f32, %f1, %f30;
	st.global.f32 	[%rd14], %f32;
$L__BB1_3:
	ret;

}


// ===== COMPILED SASS (sm_100) =====

	.target	sm_100

	.elftype	@"ET_EXEC"


//--------------------- .note.nv.tkinfo           --------------------------
	.section	.note.nv.tkinfo,"",@"SHT_NOTE"
	.sectionflags	@"SHF_NOTE_NV_TKINFO"
	.tkinfo
        /*0018*/ 	.word	0x00000002
        /*0030*/ 	.string	""
        /*0030*/ 	.string	"ptxas"
        /*0030*/ 	.string	"Cuda compilation tools, release 13.0, V13.0.88"
        /*0030*/ 	.string	"Build cuda_13.0.r13.0/compiler.36424714_0"
        /*0030*/ 	.string	"-arch sm_100 -m 64 "



//--------------------- .note.nv.cuinfo           --------------------------
	.section	.note.nv.cuinfo,"",@"SHT_NOTE"
	.sectionflags	@"SHF_NOTE_NV_CUINFO"
        /*0018*/ 	.short	0x0002
        /*001a*/ 	.short	0x0064
        /*001c*/ 	.short	0x0082
	.zero		2


//--------------------- .nv.info                  --------------------------
	.section	.nv.info,"",@"SHT_CUDA_INFO"
	.align	4


	//----- nvinfo : EIATTR_REGCOUNT
	.align		4
        /*0000*/ 	.byte	0x04, 0x2f
        /*0002*/ 	.short	(.L_1 - .L_0)
	.align		4
.L_0:
        /*0004*/ 	.word	index@(_Z6cphasePfj)
        /*0008*/ 	.word	0x0000000c


	//----- nvinfo : EIATTR_FRAME_SIZE
	.align		4
.L_1:
        /*000c*/ 	.byte	0x04, 0x11
        /*000e*/ 	.short	(.L_3 - .L_2)
	.align		4
.L_2:
        /*0010*/ 	.word	index@(_Z6cphasePfj)
        /*0014*/ 	.word	0x00000000


	//----- nvinfo : EIATTR_REGCOUNT
	.align		4
.L_3:
        /*0018*/ 	.byte	0x04, 0x2f
        /*001a*/ 	.short	(.L_5 - .L_4)
	.align		4
.L_4:
        /*001c*/ 	.word	index@(_Z8hadamardPfjf)
        /*0020*/ 	.word	0x00000018


	//----- nvinfo : EIATTR_FRAME_SIZE
	.align		4
.L_5:
        /*0024*/ 	.byte	0x04, 0x11
        /*0026*/ 	.short	(.L_7 - .L_6)
	.align		4
.L_6:
        /*0028*/ 	.word	index@(_Z8hadamardPfjf)
        /*002c*/ 	.word	0x00000000


	//----- nvinfo : EIATTR_MIN_STACK_SIZE
	.align		4
.L_7:
        /*0030*/ 	.byte	0x04, 0x12
        /*0032*/ 	.short	(.L_9 - .L_8)
	.align		4
.L_8:
        /*0034*/ 	.word	index@(_Z8hadamardPfjf)
        /*0038*/ 	.word	0x00000000


	//----- nvinfo : EIATTR_MIN_STACK_SIZE
	.align		4
.L_9:
        /*003c*/ 	.byte	0x04, 0x12
        /*003e*/ 	.short	(.L_11 - .L_10)
	.align		4
.L_10:
        /*0040*/ 	.word	index@(_Z6cphasePfj)
        /*0044*/ 	.word	0x00000000
.L_11:


//--------------------- .nv.compat                --------------------------
	.section	.nv.compat,"",@"SHT_CUDA_COMPAT_INFO"
	.align	4
        /*0000*/ 	.byte	0x02, 0x09, 0x00, 0x00, 0x02, 0x02, 0x01, 0x00, 0x02, 0x05, 0x05, 0x00, 0x03, 0x07, 0x01, 0x01
        /*0010*/ 	.byte	0x02, 0x03, 0x00, 0x00, 0x02, 0x06, 0x01, 0x00, 0x04, 0x0b, 0x08, 0x00, 0x09, 0x00, 0x00, 0x00
        /*0020*/ 	.byte	0x00, 0x00, 0x00, 0x00


//--------------------- .nv.info._Z8hadamardPfjf  --------------------------
	.section	.nv.info._Z8hadamardPfjf,"",@"SHT_CUDA_INFO"
	.sectionflags	@""
	.align	4


	//----- nvinfo : EIATTR_CUDA_API_VERSION
	.align		4
        /*0000*/ 	.byte	0x04, 0x37
        /*0002*/ 	.short	(.L_13 - .L_12)
.L_12:
        /*0004*/ 	.word	0x00000082


	//----- nvinfo : EIATTR_KPARAM_INFO
	.align		4
.L_13:
        /*0008*/ 	.byte	0x04, 0x17
        /*000a*/ 	.short	(.L_15 - .L_14)
.L_14:
        /*000c*/ 	.word	0x00000000
        /*0010*/ 	.short	0x0002
        /*0012*/ 	.short	0x000c
        /*0014*/ 	.byte	0x00, 0xf0, 0x11, 0x00


	//----- nvinfo : EIATTR_KPARAM_INFO
	.align		4
.L_15:
        /*0018*/ 	.byte	0x04, 0x17
        /*001a*/ 	.short	(.L_17 - .L_16)
.L_16:
        /*001c*/ 	.word	0x00000000
        /*0020*/ 	.short	0x0001
        /*0022*/ 	.short	0x0008
        /*0024*/ 	.byte	0x00, 0xf0, 0x11, 0x00


	//----- nvinfo : EIATTR_KPARAM_INFO
	.align		4
.L_17:
        /*0028*/ 	.byte	0x04, 0x17
        /*002a*/ 	.short	(.L_19 - .L_18)
.L_18:
        /*002c*/ 	.word	0x00000000
        /*0030*/ 	.short	0x0000
        /*0032*/ 	.short	0x0000
        /*0034*/ 	.byte	0x00, 0xf5, 0x21, 0x00


	//----- nvinfo : EIATTR_SPARSE_MMA_MASK
	.align		4
.L_19:
        /*0038*/ 	.byte	0x03, 0x50
        /*003a*/ 	.short	0x0000


	//----- nvinfo : EIATTR_MAXREG_COUNT
	.align		4
        /*003c*/ 	.byte	0x03, 0x1b
        /*003e*/ 	.short	0x00ff


	//----- nvinfo : EIATTR_MERCURY_ISA_VERSION
	.align		4
        /*0040*/ 	.byte	0x03, 0x5f
        /*0042*/ 	.short	0x0101


	//----- nvinfo : EIATTR_VRC_CTA_INIT_COUNT
	.align		4
        /*0044*/ 	.byte	0x02, 0x4a
	.zero		1
	.zero		1


	//----- nvinfo : EIATTR_EXIT_INSTR_OFFSETS
	.align		4
        /*0048*/ 	.byte	0x04, 0x1c
        /*004a*/ 	.short	(.L_21 - .L_20)


	//   ....[0]....
.L_20:
        /*004c*/ 	.word	0x00000080


	//   ....[1]....
        /*0050*/ 	.word	0x000000b0


	//   ....[2]....
        /*0054*/ 	.word	0x00000420


	//----- nvinfo : EIATTR_CBANK_PARAM_SIZE
	.align		4
.L_21:
        /*0058*/ 	.byte	0x03, 0x19
        /*005a*/ 	.short	0x0010


	//----- nvinfo : EIATTR_PARAM_CBANK
	.align		4
        /*005c*/ 	.byte	0x04, 0x0a
        /*005e*/ 	.short	(.L_23 - .L_22)
	.align		4
.L_22:
        /*0060*/ 	.word	index@(.nv.constant0._Z8hadamardPfjf)
        /*0064*/ 	.short	0x0380
        /*0066*/ 	.short	0x0010


	//----- nvinfo : EIATTR_SW_WAR
	.align		4
.L_23:
        /*0068*/ 	.byte	0x04, 0x36
        /*006a*/ 	.short	(.L_25 - .L_24)
.L_24:
        /*006c*/ 	.word	0x00000008
.L_25:


//--------------------- .nv.info._Z6cphasePfj     --------------------------
	.section	.nv.info._Z6cphasePfj,"",@"SHT_CUDA_INFO"
	.sectionflags	@""
	.align	4


	//----- nvinfo : EIATTR_CUDA_API_VERSION
	.align		4
        /*0000*/ 	.byte	0x04, 0x37
        /*0002*/ 	.short	(.L_27 - .L_26)
.L_26:
        /*0004*/ 	.word	0x00000082


	//----- nvinfo : EIATTR_KPARAM_INFO
	.align		4
.L_27:
        /*0008*/ 	.byte	0x04, 0x17
        /*000a*/ 	.short	(.L_29 - .L_28)
.L_28:
        /*000c*/ 	.word	0x00000000
        /*0010*/ 	.short	0x0001
        /*0012*/ 	.short	0x0008
        /*0014*/ 	.byte	0x00, 0xf0, 0x11, 0x00


	//----- nvinfo : EIATTR_KPARAM_INFO
	.align		4
.L_29:
        /*0018*/ 	.byte	0x04, 0x17
        /*001a*/ 	.short	(.L_31 - .L_30)
.L_30:
        /*001c*/ 	.word	0x00000000
        /*0020*/ 	.short	0x0000
        /*0022*/ 	.short	0x0000
        /*0024*/ 	.byte	0x00, 0xf5, 0x21, 0x00


	//----- nvinfo : EIATTR_SPARSE_MMA_MASK
	.align		4
.L_31:
        /*0028*/ 	.byte	0x03, 0x50
        /*002a*/ 	.short	0x0000


	//----- nvinfo : EIATTR_MAXREG_COUNT
	.align		4
        /*002c*/ 	.byte	0x03, 0x1b
        /*002e*/ 	.short	0x00ff


	//----- nvinfo : EIATTR_MERCURY_ISA_VERSION
	.align		4
        /*0030*/ 	.byte	0x03, 0x5f
        /*0032*/ 	.short	0x0101


	//----- nvinfo : EIATTR_VRC_CTA_INIT_COUNT
	.align		4
        /*0034*/ 	.byte	0x02, 0x4a
	.zero		1
	.zero		1


	//----- nvinfo : EIATTR_EXIT_INSTR_OFFSETS
	.align		4
        /*0038*/ 	.byte	0x04, 0x1c
        /*003a*/ 	.short	(.L_33 - .L_32)


	//   ....[0]....
.L_32:
        /*003c*/ 	.word	0x00000050


	//   ....[1]....
        /*0040*/ 	.word	0x00000120


	//----- nvinfo : EIATTR_CBANK_PARAM_SIZE
	.align		4
.L_33:
        /*0044*/ 	.byte	0x03, 0x19
        /*0046*/ 	.short	0x000c


	//----- nvinfo : EIATTR_PARAM_CBANK
	.align		4
        /*0048*/ 	.byte	0x04, 0x0a
        /*004a*/ 	.short	(.L_35 - .L_34)
	.align		4
.L_34:
        /*004c*/ 	.word	index@(.nv.constant0._Z6cphasePfj)
        /*0050*/ 	.short	0x0380
        /*0052*/ 	.short	0x000c


	//----- nvinfo : EIATTR_SW_WAR
	.align		4
.L_35:
        /*0054*/ 	.byte	0x04, 0x36
        /*0056*/ 	.short	(.L_37 - .L_36)
.L_36:
        /*0058*/ 	.word	0x00000008
.L_37:


//--------------------- .nv.callgraph             --------------------------
	.section	.nv.callgraph,"",@"SHT_CUDA_CALLGRAPH"
	.align	4
	.sectionentsize	8
	.align		4
        /*0000*/ 	.word	0x00000000
	.align		4
        /*0004*/ 	.word	0xffffffff
	.align		4
        /*0008*/ 	.word	0x00000000
	.align		4
        /*000c*/ 	.word	0xfffffffe
	.align		4
        /*0010*/ 	.word	0x00000000
	.align		4
        /*0014*/ 	.word	0xfffffffd
	.align		4
        /*0018*/ 	.word	0x00000000
	.align		4
        /*001c*/ 	.word	0xfffffffc


//--------------------- .text._Z8hadamardPfjf     --------------------------
	.section	.text._Z8hadamardPfjf,"ax",@progbits
	.align	128
        .global         _Z8hadamardPfjf
        .type           _Z8hadamardPfjf,@function
        .size           _Z8hadamardPfjf,(.L_x_2 - _Z8hadamardPfjf)
        .other          _Z8hadamardPfjf,@"STO_CUDA_ENTRY STV_DEFAULT"
_Z8hadamardPfjf:
.text._Z8hadamardPfjf:
[----:B------:R-:W-:Y:S01]  /*0000*/  LDC R1, c[0x0][0x37c] ;  /* 0x0000df00ff017b82 */ /* 0x000fe20000000800 */
[----:B------:R-:W0:Y:S01]  /*0010*/  S2R R0, SR_CTAID.X ;  /* 0x0000000000007919 */ /* 0x000e220000002500 */
[----:B------:R-:W0:Y:S01]  /*0020*/  S2R R3, SR_TID.X ;  /* 0x0000000000037919 */ /* 0x000e220000002100 */
[----:B------:R-:W1:Y:S01]  /*0030*/  S2R R5, SR_CTAID.Y ;  /* 0x0000000000057919 */ /* 0x000e620000002600 */
[----:B------:R-:W1:Y:S01]  /*0040*/  S2R R2, SR_TID.Y ;  /* 0x0000000000027919 */ /* 0x000e620000002200 */
[----:B0-----:R-:W-:Y:S02]  /*0050*/  LEA R0, R0, R3, 0x5 ;  /* 0x0000000300007211 */ /* 0x001fe400078e28ff */
[----:B-1----:R-:W-:-:S04]  /*0060*/  LEA R5, R5, R2, 0x5 ;  /* 0x0000000205057211 */ /* 0x002fc800078e28ff */
[----:B------:R-:W-:-:S13]  /*0070*/  ISETP.GT.AND P0, PT, R0, R5, PT ;  /* 0x000000050000720c */ /* 0x000fda0003f04270 */
[----:B------:R-:W-:Y:S05]  /*0080*/  @P0 EXIT ;  /* 0x000000000000094d */ /* 0x000fea0003800000 */
[----:B------:R-:W0:Y:S02]  /*0090*/  LDCU UR6, c[0x0][0x388] ;  /* 0x00007100ff0677ac */ /* 0x000e240008000800 */
[----:B0-----:R-:W-:-:S13]  /*00a0*/  LOP3.LUT P0, RZ, R0, UR6, R5, 0xc8, !PT ;  /* 0x0000000600ff7c12 */ /* 0x001fda000f80c805 */
[----:B------:R-:W-:Y:S05]  /*00b0*/  @P0 EXIT ;  /* 0x000000000000094d */ /* 0x000fea0003800000 */
[----:B------:R-:W0:Y:S01]  /*00c0*/  LDC.64 R2, c[0x0][0x380] ;  /* 0x0000e000ff027b82 */ /* 0x000e220000000a00 */
[----:B------:R-:W1:Y:S01]  /*00d0*/  LDCU.64 UR4, c[0x0][0x358] ;  /* 0x00006b00ff0477ac */ /* 0x000e620008000a00 */
[C---:B------:R-:W-:Y:S02]  /*00e0*/  LOP3.LUT R15, R5.reuse, UR6, RZ, 0xfc, !PT ;  /* 0x00000006050f7c12 */ /* 0x040fe4000f8efcff */
[C---:B------:R-:W-:Y:S01]  /*00f0*/  LOP3.LUT R4, R0.reuse, UR6, RZ, 0xfc, !PT ;  /* 0x0000000600047c12 */ /* 0x040fe2000f8efcff */
[----:B------:R-:W2:Y:S01]  /*0100*/  LDCU UR7, c[0x0][0x38c] ;  /* 0x00007180ff0777ac */ /* 0x000ea20008000800 */
[----:B------:R-:W-:Y:S02]  /*0110*/  LEA R7, R0, R5, 0xa ;  /* 0x0000000500077211 */ /* 0x000fe400078e50ff */
[----:B------:R-:W-:Y:S02]  /*0120*/  LEA R13, R4, R15, 0xa ;  /* 0x0000000f040d7211 */ /* 0x000fe400078e50ff */
[----:B------:R-:W-:-:S02]  /*0130*/  LEA R9, R5, R0, 0xa ;  /* 0x0000000005097211 */ /* 0x000fc400078e50ff */
[----:B------:R-:W-:Y:S02]  /*0140*/  LEA R17, R15, R4, 0xa ;  /* 0x000000040f117211 */ /* 0x000fe400078e50ff */
[----:B------:R-:W-:Y:S01]  /*0150*/  LEA R11, R0, R15, 0xa ;  /* 0x0000000f000b7211 */ /* 0x000fe200078e50ff */
[----:B0-----:R-:W-:-:S04]  /*0160*/  IMAD.WIDE R4, R7, 0x4, R2 ;  /* 0x0000000407047825 */ /* 0x001fc800078e0202 */
[--C-:B------:R-:W-:Y:S01]  /*0170*/  IMAD.WIDE.U32 R6, R13, 0x4, R2.reuse ;  /* 0x000000040d067825 */ /* 0x100fe200078e0002 */
[----:B-1----:R-:W3:Y:S03]  /*0180*/  LDG.E R14, desc[UR4][R4.64] ;  /* 0x00000004040e7981 */ /* 0x002ee6000c1e1900 */
[----:B------:R-:W-:-:S04]  /*0190*/  IMAD.WIDE.U32 R10, R11, 0x4, R2 ;  /* 0x000000040b0a7825 */ /* 0x000fc800078e0002 */
[--C-:B------:R-:W-:Y:S01]  /*01a0*/  IMAD.WIDE.U32 R12, R17, 0x4, R2.reuse ;  /* 0x00000004110c7825 */ /* 0x100fe200078e0002 */
[----:B------:R-:W4:Y:S03]  /*01b0*/  LDG.E R19, desc[UR4][R10.64] ;  /* 0x000000040a137981 */ /* 0x000f26000c1e1900 */
[----:B------:R-:W-:Y:S01]  /*01c0*/  IMAD.WIDE R8, R9, 0x4, R2 ;  /* 0x0000000409087825 */ /* 0x000fe200078e0202 */
[----:B------:R-:W3:Y:S04]  /*01d0*/  LDG.E R17, desc[UR4][R6.64] ;  /* 0x0000000406117981 */ /* 0x000ee8000c1e1900 */
[----:B------:R-:W5:Y:S04]  /*01e0*/  LDG.E R16, desc[UR4][R8.64] ;  /* 0x0000000408107981 */ /* 0x000f68000c1e1900 */
[----:B------:R-:W5:Y:S01]  /*01f0*/  LDG.E R21, desc[UR4][R12.64] ;  /* 0x000000040c157981 */ /* 0x000f62000c1e1900 */
[----:B------:R-:W-:-:S05]  /*0200*/  LEA R15, R15, R0, 0xa ;  /* 0x000000000f0f7211 */ /* 0x000fca00078e50ff */
[----:B------:R-:W-:-:S04]  /*0210*/  IMAD.WIDE.U32 R2, R15, 0x4, R2 ;  /* 0x000000040f027825 */ /* 0x000fc800078e0002 */
[----:B---3--:R-:W-:-:S04]  /*0220*/  FADD R14, R14, R17 ;  /* 0x000000110e0e7221 */ /* 0x008fc80000000000 */
[----:B----4-:R-:W-:Y:S01]  /*0230*/  FFMA R14, R19, 2, R14 ;  /* 0x40000000130e7823 */ /* 0x010fe2000000000e */
[----:B-----5:R-:W-:-:S03]  /*0240*/  FADD R16, R16, R21 ;  /* 0x0000001510107221 */ /* 0x020fc60000000000 */
[----:B--2---:R-:W-:Y:S01]  /*0250*/  FMUL R17, R14, UR7 ;  /* 0x000000070e117c20 */ /* 0x004fe20008400000 */
[----:B------:R-:W-:-:S04]  /*0260*/  FMUL R19, R16, UR7 ;  /* 0x0000000710137c20 */ /* 0x000fc80008400000 */
[----:B------:R0:W-:Y:S04]  /*0270*/  STG.E desc[UR4][R4.64], R17 ;  /* 0x0000001104007986 */ /* 0x0001e8000c101904 */
[----:B------:R1:W-:Y:S04]  /*0280*/  STG.E desc[UR4][R8.64], R19 ;  /* 0x0000001308007986 */ /* 0x0003e8000c101904 */
[----:B------:R-:W2:Y:S04]  /*0290*/  LDG.E R14, desc[UR4][R12.64] ;  /* 0x000000040c0e7981 */ /* 0x000ea8000c1e1900 */
[----:B------:R-:W3:Y:S04]  /*02a0*/  LDG.E R16, desc[UR4][R2.64] ;  /* 0x0000000402107981 */ /* 0x000ee8000c1e1900 */
[----:B------:R-:W4:Y:S04]  /*02b0*/  LDG.E R0, desc[UR4][R4.64] ;  /* 0x0000000404007981 */ /* 0x000f28000c1e1900 */
[----:B------:R-:W4:Y:S01]  /*02c0*/  LDG.E R15, desc[UR4][R6.64] ;  /* 0x00000004060f7981 */ /* 0x000f22000c1e1900 */
[----:B--2---:R-:W-:Y:S01]  /*02d0*/  FADD R14, R19, -R14 ;  /* 0x8000000e130e7221 */ /* 0x004fe20000000000 */
[----:B---3--:R-:W-:-:S04]  /*02e0*/  FADD R21, R16, R16 ;  /* 0x0000001010157221 */ /* 0x008fc80000000000 */
[----:B------:R-:W-:Y:S01]  /*02f0*/  FADD R14, R14, -R21 ;  /* 0x800000150e0e7221 */ /* 0x000fe20000000000 */
[----:B----4-:R-:W-:-:S03]  /*0300*/  FADD R0, R0, -R15 ;  /* 0x8000000f00007221 */ /* 0x010fc60000000000 */
[----:B0-----:R-:W-:Y:S01]  /*0310*/  FMUL R17, R14, UR7 ;  /* 0x000000070e117c20 */ /* 0x001fe20008400000 */
[----:B------:R-:W-:-:S05]  /*0320*/  FMUL R15, R0, UR7 ;  /* 0x00000007000f7c20 */ /* 0x000fca0008400000 */
[----:B------:R0:W-:Y:S04]  /*0330*/  STG.E desc[UR4][R10.64], R15 ;  /* 0x0000000f0a007986 */ /* 0x0001e8000c101904 */
[----:B------:R-:W-:Y:S04]  /*0340*/  STG.E desc[UR4][R2.64], R17 ;  /* 0x0000001102007986 */ /* 0x000fe8000c101904 */
[----:B------:R-:W2:Y:S04]  /*0350*/  LDG.E R0, desc[UR4][R4.64] ;  /* 0x0000000404007981 */ /* 0x000ea8000c1e1900 */
[----:B-1----:R-:W2:Y:S04]  /*0360*/  LDG.E R19, desc[UR4][R6.64] ;  /* 0x0000000406137981 */ /* 0x002ea8000c1e1900 */
[----:B------:R-:W3:Y:S04]  /*0370*/  LDG.E R14, desc[UR4][R10.64] ;  /* 0x000000040a0e7981 */ /* 0x000ee8000c1e1900 */
[----:B------:R-:W4:Y:S04]  /*0380*/  LDG.E R8, desc[UR4][R8.64] ;  /* 0x0000000408087981 */ /* 0x000f28000c1e1900 */
[----:B------:R-:W4:Y:S01]  /*0390*/  LDG.E R21, desc[UR4][R12.64] ;  /* 0x000000040c157981 */ /* 0x000f22000c1e1900 */
[----:B--2---:R-:W-:Y:S01]  /*03a0*/  FADD R0, R0, R19 ;  /* 0x0000001300007221 */ /* 0x004fe20000000000 */
[----:B---3--:R-:W-:-:S04]  /*03b0*/  FADD R19, R14, R14 ;  /* 0x0000000e0e137221 */ /* 0x008fc80000000000 */
[----:B------:R-:W-:Y:S01]  /*03c0*/  FADD R0, R0, -R19 ;  /* 0x8000001300007221 */ /* 0x000fe20000000000 */
[----:B----4-:R-:W-:-:S03]  /*03d0*/  FADD R21, R8, R21 ;  /* 0x0000001508157221 */ /* 0x010fc60000000000 */
[----:B0-----:R-:W-:Y:S01]  /*03e0*/  FMUL R15, R0, UR7 ;  /* 0x00000007000f7c20 */ /* 0x001fe20008400000 */
[----:B------:R-:W-:-:S04]  /*03f0*/  FMUL R21, R21, UR7 ;  /* 0x0000000715157c20 */ /* 0x000fc80008400000 */
[----:B------:R-:W-:Y:S04]  /*0400*/  STG.E desc[UR4][R6.64], R15 ;  /* 0x0000000f06007986 */ /* 0x000fe8000c101904 */
[----:B------:R-:W-:Y:S01]  /*0410*/  STG.E desc[UR4][R12.64], R21 ;  /* 0x000000150c007986 */ /* 0x000fe2000c101904 */
[----:B------:R-:W-:Y:S05]  /*0420*/  EXIT ;  /* 0x000000000000794d */ /* 0x000fea0003800000 */
.L_x_0:
[----:B------:R-:W-:-:S00]  /*0430*/  BRA `(.L_x_0) ;  /* 0xfffffffc00fc7947 */ /* 0x000fc0000383ffff */
[----:B------:R-:W-:-:S00]  /*0440*/  NOP ;  /* 0x0000000000007918 */ /* 0x000fc00000000000 */
        /* <DEDUP_REMOVED lines=11> */
.L_x_2:


//--------------------- .text._Z6cphasePfj        --------------------------
	.section	.text._Z6cphasePfj,"ax",@progbits
	.align	128
        .global         _Z6cphasePfj
        .type           _Z6cphasePfj,@function
        .size           _Z6cphasePfj,(.L_x_3 - _Z6cphasePfj)
        .other          _Z6cphasePfj,@"STO_CUDA_ENTRY STV_DEFAULT"
_Z6cphasePfj:
.text._Z6cphasePfj:
[----:B------:R-:W-:Y:S01]  /*0000*/  LDC R1, c[0x0][0x37c] ;  /* 0x0000df00ff017b82 */ /* 0x000fe20000000800 */
[----:B------:R-:W0:Y:S01]  /*0010*/  S2R R0, SR_TID.X ;  /* 0x0000000000007919 */ /* 0x000e220000002100 */
[----:B------:R-:W0:Y:S02]  /*0020*/  S2R R5, SR_TID.Y ;  /* 0x0000000000057919 */ /* 0x000e240000002200 */
[----:B0-----:R-:W-:-:S04]  /*0030*/  LOP3.LUT R2, R0, 0x1, R5, 0x48, !PT ;  /* 0x0000000100027812 */ /* 0x001fc800078e4805 */
[----:B------:R-:W-:-:S13]  /*0040*/  ISETP.NE.U32.AND P0, PT, R2, 0x1, PT ;  /* 0x000000010200780c */ /* 0x000fda0003f05070 */
[----:B------:R-:W-:Y:S05]  /*0050*/  @P0 EXIT ;  /* 0x000000000000094d */ /* 0x000fea0003800000 */
[----:B------:R-:W0:Y:S01]  /*0060*/  S2R R9, SR_CTAID.X ;  /* 0x0000000000097919 */ /* 0x000e220000002500 */
[----:B------:R-:W1:Y:S01]  /*0070*/  LDC.64 R2, c[0x0][0x380] ;  /* 0x0000e000ff027b82 */ /* 0x000e620000000a00 */
[----:B------:R-:W-:Y:S01]  /*0080*/  IMAD.SHL.U32 R0, R0, 0x400, RZ ;  /* 0x0000040000007824 */ /* 0x000fe200078e00ff */
[----:B------:R-:W2:Y:S01]  /*0090*/  LDCU.64 UR4, c[0x0][0x358] ;  /* 0x00006b00ff0477ac */ /* 0x000ea20008000a00 */
[----:B------:R-:W3:Y:S03]  /*00a0*/  S2R R7, SR_CTAID.Y ;  /* 0x0000000000077919 */ /* 0x000ee60000002600 */
[----:B------:R-:W-:-:S04]  /*00b0*/  LOP3.LUT R0, R0, R5, RZ, 0xfc, !PT ;  /* 0x0000000500007212 */ /* 0x000fc800078efcff */
[----:B0-----:R-:W-:-:S05]  /*00c0*/  LEA R0, R9, R0, 0xf ;  /* 0x0000000009007211 */ /* 0x001fca00078e78ff */
[----:B---3--:R-:W-:-:S04]  /*00d0*/  IMAD R5, R7, 0x20, R0 ;  /* 0x0000002007057824 */ /* 0x008fc800078e0200 */
[----:B-1----:R-:W-:-:S05]  /*00e0*/  IMAD.WIDE R2, R5, 0x4, R2 ;  /* 0x0000000405027825 */ /* 0x002fca00078e0202 */
[----:B--2---:R-:W2:Y:S02]  /*00f0*/  LDG.E R0, desc[UR4][R2.64] ;  /* 0x0000000402007981 */ /* 0x004ea4000c1e1900 */
[----:B--2---:R-:W-:-:S05]  /*0100*/  FADD R5, -R0, -RZ ;  /* 0x800000ff00057221 */ /* 0x004fca0000000100 */
[----:B------:R-:W-:Y:S01]  /*0110*/  STG.E desc[UR4][R2.64], R5 ;  /* 0x0000000502007986 */ /* 0x000fe2000c101904 */
[----:B------:R-:W-:Y:S05]  /*0120*/  EXIT ;  /* 0x000000000000794d */ /* 0x000fea0003800000 */
.L_x_1:
        /* <DEDUP_REMOVED lines=13> */
.L_x_3:


//--------------------- .nv.shared.reserved.0     --------------------------
	.section	.nv.shared.reserved.0,"aw",@nobits
	.weak		__nv_reservedSMEM_offset_0_alias
	.size		__nv_reservedSMEM_offset_0_alias, 0, 64
	.other		__nv_reservedSMEM_offset_0_alias,@"STO_CUDA_RESERVED_SHARED STV_DEFAULT"
__nv_reservedSMEM_offset_0_alias:
	.zero		0
	.zero		64


//--------------------- .nv.constant0._Z8hadamardPfjf --------------------------
	.section	.nv.constant0._Z8hadamardPfjf,"a",@progbits
	.sectionflags	@""
	.align	4
.nv.constant0._Z8hadamardPfjf:
	.zero		912


//--------------------- .nv.constant0._Z6cphasePfj --------------------------
	.section	.nv.constant0._Z6cphasePfj,"a",@progbits
	.sectionflags	@""
	.align	4
.nv.constant0._Z6cphasePfj:
	.zero		908


//--------------------- SYMBOLS --------------------------

	.type		.nv.reservedSmem.offset0,@object
	.size		.nv.reservedSmem.offset0,0x4
